//
// Generated by NVIDIA NVVM Compiler
//
// Compiler Build ID: CL-36424714
// Cuda compilation tools, release 13.0, V13.0.88
// Based on NVVM 20.0.0
//

.version 9.0
.target sm_100
.address_size 64

	// .globl	_Z12computeOnGPUPiS_S_mS_

.visible .entry _Z12computeOnGPUPiS_S_mS_(
	.param .u64 .ptr .align 1 _Z12computeOnGPUPiS_S_mS__param_0,
	.param .u64 .ptr .align 1 _Z12computeOnGPUPiS_S_mS__param_1,
	.param .u64 .ptr .align 1 _Z12computeOnGPUPiS_S_mS__param_2,
	.param .u64 _Z12computeOnGPUPiS_S_mS__param_3,
	.param .u64 .ptr .align 1 _Z12computeOnGPUPiS_S_mS__param_4
)
{
	.reg .pred 	%p<2>;
	.reg .b32 	%r<16>;
	.reg .b64 	%rd<18>;

	ld.param.u64 	%rd1, [_Z12computeOnGPUPiS_S_mS__param_0];
	ld.param.u64 	%rd2, [_Z12computeOnGPUPiS_S_mS__param_1];
	ld.param.u64 	%rd3, [_Z12computeOnGPUPiS_S_mS__param_2];
	ld.param.u64 	%rd4, [_Z12computeOnGPUPiS_S_mS__param_3];
	ld.param.u64 	%rd5, [_Z12computeOnGPUPiS_S_mS__param_4];
	cvta.to.global.u64 	%rd6, %rd5;
	ld.global.u32 	%r3, [%rd6];
	mov.u32 	%r5, %ctaid.x;
	mov.u32 	%r6, %ntid.x;
	mov.u32 	%r7, %tid.x;
	mad.lo.s32 	%r1, %r5, %r6, %r7;
	mov.u32 	%r8, %ctaid.y;
	mov.u32 	%r9, %ntid.y;
	mov.u32 	%r10, %tid.y;
	mad.lo.s32 	%r11, %r8, %r9, %r10;
	max.s32 	%r12, %r1, %r11;
	setp.ge.s32 	%p1, %r12, %r3;
	@%p1 bra 	$L__BB0_2;
	cvta.to.global.u64 	%rd7, %rd1;
	cvta.to.global.u64 	%rd8, %rd2;
	cvta.to.global.u64 	%rd9, %rd3;
	cvt.s64.s32 	%rd10, %r1;
	mul.lo.s64 	%rd11, %rd4, %rd10;
	add.s64 	%rd12, %rd7, %rd11;
	mul.wide.u32 	%rd13, %r11, 4;
	add.s64 	%rd14, %rd12, %rd13;
	add.s64 	%rd15, %rd9, %rd11;
	add.s64 	%rd16, %rd15, %rd13;
	ld.global.u32 	%r13, [%rd14];
	add.s64 	%rd17, %rd8, %rd13;
	ld.global.u32 	%r14, [%rd17];
	mul.lo.s32 	%r15, %r14, %r13;
	st.global.u32 	[%rd16], %r15;
$L__BB0_2:
	ret;

}


// ===== COMPILED SASS (sm_100) =====

	.target	sm_100

	.elftype	@"ET_EXEC"


//--------------------- .note.nv.tkinfo           --------------------------
	.section	.note.nv.tkinfo,"",@"SHT_NOTE"
	.sectionflags	@"SHF_NOTE_NV_TKINFO"
	.tkinfo
        /*0018*/ 	.word	0x00000002
        /*0030*/ 	.string	""
        /*0030*/ 	.string	"ptxas"
        /*0030*/ 	.string	"Cuda compilation tools, release 13.0, V13.0.88"
        /*0030*/ 	.string	"Build cuda_13.0.r13.0/compiler.36424714_0"
        /*0030*/ 	.string	"-arch sm_100 -m 64 "



//--------------------- .note.nv.cuinfo           --------------------------
	.section	.note.nv.cuinfo,"",@"SHT_NOTE"
	.sectionflags	@"SHF_NOTE_NV_CUINFO"
        /*0018*/ 	.short	0x0002
        /*001a*/ 	.short	0x0064
        /*001c*/ 	.short	0x0082
	.zero		2


//--------------------- .nv.info                  --------------------------
	.section	.nv.info,"",@"SHT_CUDA_INFO"
	.align	4


	//----- nvinfo : EIATTR_REGCOUNT
	.align		4
        /*0000*/ 	.byte	0x04, 0x2f
        /*0002*/ 	.short	(.L_1 - .L_0)
	.align		4
.L_0:
        /*0004*/ 	.word	index@(_Z12computeOnGPUPiS_S_mS_)
        /*0008*/ 	.word	0x00000010


	//----- nvinfo : EIATTR_FRAME_SIZE
	.align		4
.L_1:
        /*000c*/ 	.byte	0x04, 0x11
        /*000e*/ 	.short	(.L_3 - .L_2)
	.align		4
.L_2:
        /*0010*/ 	.word	index@(_Z12computeOnGPUPiS_S_mS_)
        /*0014*/ 	.word	0x00000000


	//----- nvinfo : EIATTR_MIN_STACK_SIZE
	.align		4
.L_3:
        /*0018*/ 	.byte	0x04, 0x12
        /*001a*/ 	.short	(.L_5 - .L_4)
	.align		4
.L_4:
        /*001c*/ 	.word	index@(_Z12computeOnGPUPiS_S_mS_)
        /*0020*/ 	.word	0x00000000
.L_5:


//--------------------- .nv.compat                --------------------------
	.section	.nv.compat,"",@"SHT_CUDA_COMPAT_INFO"
	.align	4
        /*0000*/ 	.byte	0x02, 0x09, 0x00, 0x00, 0x02, 0x02, 0x01, 0x00, 0x02, 0x05, 0x05, 0x00, 0x03, 0x07, 0x01, 0x01
        /*0010*/ 	.byte	0x02, 0x03, 0x00, 0x00, 0x02, 0x06, 0x01, 0x00, 0x04, 0x0b, 0x08, 0x00, 0x09, 0x00, 0x00, 0x00
        /*0020*/ 	.byte	0x00, 0x00, 0x00, 0x00


//--------------------- .nv.info._Z12computeOnGPUPiS_S_mS_ --------------------------
	.section	.nv.info._Z12computeOnGPUPiS_S_mS_,"",@"SHT_CUDA_INFO"
	.sectionflags	@""
	.align	4


	//----- nvinfo : EIATTR_CUDA_API_VERSION
	.align		4
        /*0000*/ 	.byte	0x04, 0x37
        /*0002*/ 	.short	(.L_7 - .L_6)
.L_6:
        /*0004*/ 	.word	0x00000082


	//----- nvinfo : EIATTR_KPARAM_INFO
	.align		4
.L_7:
        /*0008*/ 	.byte	0x04, 0x17
        /*000a*/ 	.short	(.L_9 - .L_8)
.L_8:
        /*000c*/ 	.word	0x00000000
        /*0010*/ 	.short	0x0004
        /*0012*/ 	.short	0x0020
        /*0014*/ 	.byte	0x00, 0xf5, 0x21, 0x00


	//----- nvinfo : EIATTR_KPARAM_INFO
	.align		4
.L_9:
        /*0018*/ 	.byte	0x04, 0x17
        /*001a*/ 	.short	(.L_11 - .L_10)
.L_10:
        /*001c*/ 	.word	0x00000000
        /*0020*/ 	.short	0x0003
        /*0022*/ 	.short	0x0018
        /*0024*/ 	.byte	0x00, 0xf0, 0x21, 0x00


	//----- nvinfo : EIATTR_KPARAM_INFO
	.align		4
.L_11:
        /*0028*/ 	.byte	0x04, 0x17
        /*002a*/ 	.short	(.L_13 - .L_12)
.L_12:
        /*002c*/ 	.word	0x00000000
        /*0030*/ 	.short	0x0002
        /*0032*/ 	.short	0x0010
        /*0034*/ 	.byte	0x00, 0xf5, 0x21, 0x00


	//----- nvinfo : EIATTR_KPARAM_INFO
	.align		4
.L_13:
        /*0038*/ 	.byte	0x04, 0x17
        /*003a*/ 	.short	(.L_15 - .L_14)
.L_14:
        /*003c*/ 	.word	0x00000000
        /*0040*/ 	.short	0x0001
        /*0042*/ 	.short	0x0008
        /*0044*/ 	.byte	0x00, 0xf5, 0x21, 0x00


	//----- nvinfo : EIATTR_KPARAM_INFO
	.align		4
.L_15:
        /*0048*/ 	.byte	0x04, 0x17
        /*004a*/ 	.short	(.L_17 - .L_16)
.L_16:
        /*004c*/ 	.word	0x00000000
        /*0050*/ 	.short	0x0000
        /*0052*/ 	.short	0x0000
        /*0054*/ 	.byte	0x00, 0xf5, 0x21, 0x00


	//----- nvinfo : EIATTR_SPARSE_MMA_MASK
	.align		4
.L_17:
        /*0058*/ 	.byte	0x03, 0x50
        /*005a*/ 	.short	0x0000


	//----- nvinfo : EIATTR_MAXREG_COUNT
	.align		4
        /*005c*/ 	.byte	0x03, 0x1b
        /*005e*/ 	.short	0x00ff


	//----- nvinfo : EIATTR_MERCURY_ISA_VERSION
	.align		4
        /*0060*/ 	.byte	0x03, 0x5f
        /*0062*/ 	.short	0x0101


	//----- nvinfo : EIATTR_VRC_CTA_INIT_COUNT
	.align		4
        /*0064*/ 	.byte	0x02, 0x4a
	.zero		1
	.zero		1


	//----- nvinfo : EIATTR_EXIT_INSTR_OFFSETS
	.align		4
        /*0068*/ 	.byte	0x04, 0x1c
        /*006a*/ 	.short	(.L_19 - .L_18)


	//   ....[0]....
.L_18:
        /*006c*/ 	.word	0x000000e0


	//   ....[1]....
        /*0070*/ 	.word	0x00000210


	//----- nvinfo : EIATTR_CBANK_PARAM_SIZE
	.align		4
.L_19:
        /*0074*/ 	.byte	0x03, 0x19
        /*0076*/ 	.short	0x0028


	//----- nvinfo : EIATTR_PARAM_CBANK
	.align		4
        /*0078*/ 	.byte	0x04, 0x0a
        /*007a*/ 	.short	(.L_21 - .L_20)
	.align		4
.L_20:
        /*007c*/ 	.word	index@(.nv.constant0._Z12computeOnGPUPiS_S_mS_)
        /*0080*/ 	.short	0x0380
        /*0082*/ 	.short	0x0028


	//----- nvinfo : EIATTR_SW_WAR
	.align		4
.L_21:
        /*0084*/ 	.byte	0x04, 0x36
        /*0086*/ 	.short	(.L_23 - .L_22)
.L_22:
        /*0088*/ 	.word	0x00000008
.L_23:


//--------------------- .nv.callgraph             --------------------------
	.section	.nv.callgraph,"",@"SHT_CUDA_CALLGRAPH"
	.align	4
	.sectionentsize	8
	.align		4
        /*0000*/ 	.word	0x00000000
	.align		4
        /*0004*/ 	.word	0xffffffff
	.align		4
        /*0008*/ 	.word	0x00000000
	.align		4
        /*000c*/ 	.word	0xfffffffe
	.align		4
        /*0010*/ 	.word	0x00000000
	.align		4
        /*0014*/ 	.word	0xfffffffd
	.align		4
        /*0018*/ 	.word	0x00000000
	.align		4
        /*001c*/ 	.word	0xfffffffc


//--------------------- .text._Z12computeOnGPUPiS_S_mS_ --------------------------
	.section	.text._Z12computeOnGPUPiS_S_mS_,"ax",@progbits
	.align	128
        .global         _Z12computeOnGPUPiS_S_mS_
        .type           _Z12computeOnGPUPiS_S_mS_,@function
        .size           _Z12computeOnGPUPiS_S_mS_,(.L_x_1 - _Z12computeOnGPUPiS_S_mS_)
        .other          _Z12computeOnGPUPiS_S_mS_,@"STO_CUDA_ENTRY STV_DEFAULT"
_Z12computeOnGPUPiS_S_mS_:
.text._Z12computeOnGPUPiS_S_mS_:
[----:B------:R-:W-:Y:S08]  /*0000*/  LDC R1, c[0x0][0x37c] ;  /* 0x0000df00ff017b82 */ /* 0x000ff00000000800 */
[----:B------:R-:W0:Y:S01]  /*0010*/  LDC.64 R2, c[0x0][0x3a0] ;  /* 0x0000e800ff027b82 */ /* 0x000e220000000a00 */
[----:B------:R-:W0:Y:S02]  /*0020*/  LDCU.64 UR4, c[0x0][0x358] ;  /* 0x00006b00ff0477ac */ /* 0x000e240008000a00 */
[----:B0-----:R-:W2:Y:S05]  /*0030*/  LDG.E R2, desc[UR4][R2.64] ;  /* 0x0000000402027981 */ /* 0x001eaa000c1e1900 */
[----:B------:R-:W0:Y:S01]  /*0040*/  LDC R9, c[0x0][0x360] ;  /* 0x0000d800ff097b82 */ /* 0x000e220000000800 */
[----:B------:R-:W0:Y:S01]  /*0050*/  S2R R0, SR_TID.X ;  /* 0x0000000000007919 */ /* 0x000e220000002100 */
[----:B------:R-:W1:Y:S06]  /*0060*/  S2R R4, SR_TID.Y ;  /* 0x0000000000047919 */ /* 0x000e6c0000002200 */
[----:B------:R-:W0:Y:S08]  /*0070*/  S2UR UR6, SR_CTAID.X ;  /* 0x00000000000679c3 */ /* 0x000e300000002500 */
[----:B------:R-:W1:Y:S08]  /*0080*/  S2UR UR7, SR_CTAID.Y ;  /* 0x00000000000779c3 */ /* 0x000e700000002600 */
[----:B------:R-:W1:Y:S01]  /*0090*/  LDC R11, c[0x0][0x364] ;  /* 0x0000d900ff0b7b82 */ /* 0x000e620000000800 */
[----:B0-----:R-:W-:-:S02]  /*00a0*/  IMAD R9, R9, UR6, R0 ;  /* 0x0000000609097c24 */ /* 0x001fc4000f8e0200 */
[----:B-1----:R-:W-:-:S05]  /*00b0*/  IMAD R11, R11, UR7, R4 ;  /* 0x000000070b0b7c24 */ /* 0x002fca000f8e0204 */
[----:B------:R-:W-:-:S04]  /*00c0*/  VIMNMX R5, PT, PT, R9, R11, !PT ;  /* 0x0000000b09057248 */ /* 0x000fc80007fe0100 */
[----:B--2---:R-:W-:-:S13]  /*00d0*/  ISETP.GE.AND P0, PT, R5, R2, PT ;  /* 0x000000020500720c */ /* 0x004fda0003f06270 */
[----:B------:R-:W-:Y:S05]  /*00e0*/  @P0 EXIT ;  /* 0x000000000000094d */ /* 0x000fea0003800000 */
[----:B------:R-:W0:Y:S01]  /*00f0*/  LDC.64 R2, c[0x0][0x380] ;  /* 0x0000e000ff027b82 */ /* 0x000e220000000a00 */
[----:B------:R-:W1:Y:S01]  /*0100*/  LDCU.64 UR6, c[0x0][0x398] ;  /* 0x00007300ff0677ac */ /* 0x000e620008000a00 */
[----:B------:R-:W-:-:S06]  /*0110*/  SHF.R.S32.HI R0, RZ, 0x1f, R9 ;  /* 0x0000001fff007819 */ /* 0x000fcc0000011409 */
[----:B------:R-:W2:Y:S08]  /*0120*/  LDC.64 R6, c[0x0][0x388] ;  /* 0x0000e200ff067b82 */ /* 0x000eb00000000a00 */
[----:B------:R-:W3:Y:S01]  /*0130*/  LDC.64 R4, c[0x0][0x390] ;  /* 0x0000e400ff047b82 */ /* 0x000ee20000000a00 */
[----:B-1----:R-:W-:-:S04]  /*0140*/  IMAD R0, R0, UR6, RZ ;  /* 0x0000000600007c24 */ /* 0x002fc8000f8e02ff */
[C---:B------:R-:W-:Y:S02]  /*0150*/  IMAD R13, R9.reuse, UR7, R0 ;  /* 0x00000007090d7c24 */ /* 0x040fe4000f8e0200 */
[----:B0-----:R-:W-:-:S05]  /*0160*/  IMAD.WIDE.U32 R2, R9, UR6, R2 ;  /* 0x0000000609027c25 */ /* 0x001fca000f8e0002 */
[----:B------:R-:W-:Y:S01]  /*0170*/  IADD3 R3, PT, PT, R3, R13, RZ ;  /* 0x0000000d03037210 */ /* 0x000fe20007ffe0ff */
[----:B--2---:R-:W-:-:S04]  /*0180*/  IMAD.WIDE.U32 R6, R11, 0x4, R6 ;  /* 0x000000040b067825 */ /* 0x004fc800078e0006 */
[----:B------:R-:W-:Y:S02]  /*0190*/  IMAD.WIDE.U32 R2, R11, 0x4, R2 ;  /* 0x000000040b027825 */ /* 0x000fe400078e0002 */
[----:B------:R-:W2:Y:S04]  /*01a0*/  LDG.E R7, desc[UR4][R6.64] ;  /* 0x0000000406077981 */ /* 0x000ea8000c1e1900 */
[----:B------:R-:W2:Y:S01]  /*01b0*/  LDG.E R2, desc[UR4][R2.64] ;  /* 0x0000000402027981 */ /* 0x000ea2000c1e1900 */
[----:B---3--:R-:W-:-:S05]  /*01c0*/  IMAD.WIDE.U32 R4, R9, UR6, R4 ;  /* 0x0000000609047c25 */ /* 0x008fca000f8e0004 */
[----:B------:R-:W-:-:S03]  /*01d0*/  IADD3 R5, PT, PT, R13, R5, RZ ;  /* 0x000000050d057210 */ /* 0x000fc60007ffe0ff */
[----:B------:R-:W-:-:S04]  /*01e0*/  IMAD.WIDE.U32 R4, R11, 0x4, R4 ;  /* 0x000000040b047825 */ /* 0x000fc800078e0004 */
[----:B--2---:R-:W-:-:S05]  /*01f0*/  IMAD R9, R2, R7, RZ ;  /* 0x0000000702097224 */ /* 0x004fca00078e02ff */
[----:B------:R-:W-:Y:S01]  /*0200*/  STG.E desc[UR4][R4.64], R9 ;  /* 0x0000000904007986 */ /* 0x000fe2000c101904 */
[----:B------:R-:W-:Y:S05]  /*0210*/  EXIT ;  /* 0x000000000000794d */ /* 0x000fea0003800000 */
.L_x_0:
[----:B------:R-:W-:-:S00]  /*0220*/  BRA `(.L_x_0) ;  /* 0xfffffffc00fc7947 */ /* 0x000fc0000383ffff */
[----:B------:R-:W-:-:S00]  /*0230*/  NOP ;  /* 0x0000000000007918 */ /* 0x000fc00000000000 */
        /* <DEDUP_REMOVED lines=12> */
.L_x_1:


//--------------------- .nv.shared.reserved.0     --------------------------
	.section	.nv.shared.reserved.0,"aw",@nobits
	.weak		__nv_reservedSMEM_offset_0_alias
	.size		__nv_reservedSMEM_offset_0_alias, 0, 64
	.other		__nv_reservedSMEM_offset_0_alias,@"STO_CUDA_RESERVED_SHARED STV_DEFAULT"
__nv_reservedSMEM_offset_0_alias:
	.zero		0
	.zero		64


//--------------------- .nv.constant0._Z12computeOnGPUPiS_S_mS_ --------------------------
	.section	.nv.constant0._Z12computeOnGPUPiS_S_mS_,"a",@progbits
	.sectionflags	@""
	.align	4
.nv.constant0._Z12computeOnGPUPiS_S_mS_:
	.zero		936


//--------------------- SYMBOLS --------------------------

	.type		.nv.reservedSmem.offset0,@object
	.size		.nv.reservedSmem.offset0,0x4
